	.headerflags	@"EF_CUDA_TEXMODE_UNIFIED EF_CUDA_64BIT_ADDRESS EF_CUDA_ACCELERATORS EF_CUDA_SM90 EF_CUDA_VIRTUAL_SM(EF_CUDA_SM90)"
	.elftype	@"ET_EXEC"


//--------------------- .nv.info                  --------------------------
	.section	.nv.info,"",@"SHT_CUDA_INFO"
	.align	4


	//----- nvinfo : EIATTR_REGCOUNT
	.align		4
        /*0000*/ 	.byte	0x04, 0x2f
        /*0002*/ 	.short	(.L_1 - .L_0)
	.align		4
.L_0:
        /*0004*/ 	.word	index@(triton_poi_fused_convolution_max_pool2d_with_indices_21)
        /*0008*/ 	.word	0x00000020


	//----- nvinfo : EIATTR_MIN_STACK_SIZE
	.align		4
.L_1:
        /*000c*/ 	.byte	0x04, 0x12
        /*000e*/ 	.short	(.L_3 - .L_2)
	.align		4
.L_2:
        /*0010*/ 	.word	index@(triton_poi_fused_convolution_max_pool2d_with_indices_21)
        /*0014*/ 	.word	0x00000000


	//----- nvinfo : EIATTR_FRAME_SIZE
	.align		4
.L_3:
        /*0018*/ 	.byte	0x04, 0x11
        /*001a*/ 	.short	(.L_5 - .L_4)
	.align		4
.L_4:
        /*001c*/ 	.word	index@(triton_poi_fused_convolution_max_pool2d_with_indices_21)
        /*0020*/ 	.word	0x00000000


	//----- nvinfo : EIATTR_MIN_STACK_SIZE
	.align		4
.L_5:
        /*0024*/ 	.byte	0x04, 0x12
        /*0026*/ 	.short	(.L_7 - .L_6)
	.align		4
.L_6:
        /*0028*/ 	.word	index@(triton_poi_fused_convolution_max_pool2d_with_indices_21)
        /*002c*/ 	.word	0x00000000
.L_7:


//--------------------- .nv.info.triton_poi_fused_convolution_max_pool2d_with_indices_21 --------------------------
	.section	.nv.info.triton_poi_fused_convolution_max_pool2d_with_indices_21,"",@"SHT_CUDA_INFO"
	.sectionflags	@""
	.align	4


	//----- nvinfo : EIATTR_CUDA_API_VERSION
	.align		4
        /*0000*/ 	.byte	0x04, 0x37
        /*0002*/ 	.short	(.L_9 - .L_8)
.L_8:
        /*0004*/ 	.word	0x0000007c


	//----- nvinfo : EIATTR_KPARAM_INFO
	.align		4
.L_9:
        /*0008*/ 	.byte	0x04, 0x17
        /*000a*/ 	.short	(.L_11 - .L_10)
.L_10:
        /*000c*/ 	.word	0x00000000
        /*0010*/ 	.short	0x0005
        /*0012*/ 	.short	0x0024
        /*0014*/ 	.byte	0x00, 0xf0, 0x11, 0x00


	//----- nvinfo : EIATTR_KPARAM_INFO
	.align		4
.L_11:
        /*0018*/ 	.byte	0x04, 0x17
        /*001a*/ 	.short	(.L_13 - .L_12)
.L_12:
        /*001c*/ 	.word	0x00000000
        /*0020*/ 	.short	0x0004
        /*0022*/ 	.short	0x0020
        /*0024*/ 	.byte	0x00, 0xf0, 0x11, 0x00


	//----- nvinfo : EIATTR_KPARAM_INFO
	.align		4
.L_13:
        /*0028*/ 	.byte	0x04, 0x17
        /*002a*/ 	.short	(.L_15 - .L_14)
.L_14:
        /*002c*/ 	.word	0x00000000
        /*0030*/ 	.short	0x0003
        /*0032*/ 	.short	0x0018
        /*0034*/ 	.byte	0x00, 0xf4, 0x21, 0x00


	//----- nvinfo : EIATTR_KPARAM_INFO
	.align		4
.L_15:
        /*0038*/ 	.byte	0x04, 0x17
        /*003a*/ 	.short	(.L_17 - .L_16)
.L_16:
        /*003c*/ 	.word	0x00000000
        /*0040*/ 	.short	0x0002
        /*0042*/ 	.short	0x0010
        /*0044*/ 	.byte	0x00, 0xf4, 0x21, 0x00


	//----- nvinfo : EIATTR_KPARAM_INFO
	.align		4
.L_17:
        /*0048*/ 	.byte	0x04, 0x17
        /*004a*/ 	.short	(.L_19 - .L_18)
.L_18:
        /*004c*/ 	.word	0x00000000
        /*0050*/ 	.short	0x0001
        /*0052*/ 	.short	0x0008
        /*0054*/ 	.byte	0x00, 0xf4, 0x21, 0x00


	//----- nvinfo : EIATTR_KPARAM_INFO
	.align		4
.L_19:
        /*0058*/ 	.byte	0x04, 0x17
        /*005a*/ 	.short	(.L_21 - .L_20)
.L_20:
        /*005c*/ 	.word	0x00000000
        /*0060*/ 	.short	0x0000
        /*0062*/ 	.short	0x0000
        /*0064*/ 	.byte	0x00, 0xf4, 0x21, 0x00


	//----- nvinfo : EIATTR_SPARSE_MMA_MASK
	.align		4
.L_21:
        /*0068*/ 	.byte	0x03, 0x50
        /*006a*/ 	.short	0x0000


	//----- nvinfo : EIATTR_MAXREG_COUNT
	.align		4
        /*006c*/ 	.byte	0x03, 0x1b
        /*006e*/ 	.short	0x00ff


	//----- nvinfo : EIATTR_EXIT_INSTR_OFFSETS
	.align		4
        /*0070*/ 	.byte	0x04, 0x1c
        /*0072*/ 	.short	(.L_23 - .L_22)


	//   ....[0]....
.L_22:
        /*0074*/ 	.word	0x00000d00


	//   ....[1]....
        /*0078*/ 	.word	0x00000d20


	//----- nvinfo : EIATTR_REQNTID
	.align		4
.L_23:
        /*007c*/ 	.byte	0x04, 0x10
        /*007e*/ 	.short	(.L_25 - .L_24)
.L_24:
        /*0080*/ 	.word	0x00000100
        /*0084*/ 	.word	0x00000001
        /*0088*/ 	.word	0x00000001


	//----- nvinfo : EIATTR_CBANK_PARAM_SIZE
	.align		4
.L_25:
        /*008c*/ 	.byte	0x03, 0x19
        /*008e*/ 	.short	0x0028


	//----- nvinfo : EIATTR_PARAM_CBANK
	.align		4
        /*0090*/ 	.byte	0x04, 0x0a
        /*0092*/ 	.short	(.L_27 - .L_26)
	.align		4
.L_26:
        /*0094*/ 	.word	index@(.nv.constant0.triton_poi_fused_convolution_max_pool2d_with_indices_21)
        /*0098*/ 	.short	0x0210
        /*009a*/ 	.short	0x0028


	//----- nvinfo : EIATTR_SW_WAR
	.align		4
.L_27:
        /*009c*/ 	.byte	0x04, 0x36
        /*009e*/ 	.short	(.L_29 - .L_28)
.L_28:
        /*00a0*/ 	.word	0x00000008
.L_29:


//--------------------- .nv.callgraph             --------------------------
	.section	.nv.callgraph,"",@"SHT_CUDA_CALLGRAPH"
	.align	4
	.sectionentsize	8
	.align		4
        /*0000*/ 	.word	0x00000000
	.align		4
        /*0004*/ 	.word	0xffffffff
	.align		4
        /*0008*/ 	.word	0x00000000
	.align		4
        /*000c*/ 	.word	0xfffffffe
	.align		4
        /*0010*/ 	.word	0x00000000
	.align		4
        /*0014*/ 	.word	0xfffffffd
	.align		4
        /*0018*/ 	.word	0x00000000
	.align		4
        /*001c*/ 	.word	0xfffffffc


//--------------------- .text.triton_poi_fused_convolution_max_pool2d_with_indices_21 --------------------------
	.section	.text.triton_poi_fused_convolution_max_pool2d_with_indices_21,"ax",@progbits
	.sectionflags	@"SHF_BARRIERS=1"
	.align	128
        .global         triton_poi_fused_convolution_max_pool2d_with_indices_21
        .type           triton_poi_fused_convolution_max_pool2d_with_indices_21,@function
        .size           triton_poi_fused_convolution_max_pool2d_with_indices_21,(.L_x_1 - triton_poi_fused_convolution_max_pool2d_with_indices_21)
        .other          triton_poi_fused_convolution_max_pool2d_with_indices_21,@"STO_CUDA_ENTRY STV_DEFAULT"
triton_poi_fused_convolution_max_pool2d_with_indices_21:
.text.triton_poi_fused_convolution_max_pool2d_with_indices_21:
[----:B------:R-:W0:Y:S01]  /*0000*/  LDC R1, c[0x0][0x28] ;  /* 0x00000a00ff017b82 */ /* 0x000e220000000800 */
[----:B------:R-:W1:Y:S07]  /*0010*/  S2R R3, SR_TID.X ;  /* 0x0000000000037919 */ /* 0x000e6e0000002100 */
[----:B------:R-:W2:Y:S01]  /*0020*/  S2UR UR4, SR_CTAID.Y ;  /* 0x00000000000479c3 */ /* 0x000ea20000002600 */
[----:B------:R-:W-:Y:S01]  /*0030*/  IMAD.MOV.U32 R26, RZ, RZ, RZ ;  /* 0x000000ffff1a7224 */ /* 0x000fe200078e00ff */
[----:B------:R-:W-:Y:S01]  /*0040*/  ULDC.64 UR6, c[0x0][0x208] ;  /* 0x0000820000067ab9 */ /* 0x000fe20000000a00 */
[----:B------:R-:W2:Y:S01]  /*0050*/  S2R R0, SR_CTAID.Z ;  /* 0x0000000000007919 */ /* 0x000ea20000002700 */
[----:B------:R-:W3:Y:S04]  /*0060*/  S2R R2, SR_CTAID.X ;  /* 0x0000000000027919 */ /* 0x000ee80000002500 */
[----:B------:R-:W2:Y:S08]  /*0070*/  LDC R5, c[0x0][0x10] ;  /* 0x00000400ff057b82 */ /* 0x000eb00000000800 */
[----:B------:R-:W4:Y:S01]  /*0080*/  LDC.64 R12, c[0x0][0x210] ;  /* 0x00008400ff0c7b82 */ /* 0x000f220000000a00 */
[----:B-1----:R-:W-:Y:S01]  /*0090*/  SHF.R.U32.HI R4, RZ, 0x4, R3 ;  /* 0x00000004ff047819 */ /* 0x002fe20000011603 */
[----:B--2---:R-:W-:-:S03]  /*00a0*/  IMAD R0, R0, R5, UR4 ;  /* 0x0000000400007e24 */ /* 0x004fc6000f8e0205 */
[----:B------:R-:W-:Y:S01]  /*00b0*/  SGXT.U32 R5, R4, 0x4 ;  /* 0x000000040405781a */ /* 0x000fe20000000000 */
[----:B---3--:R-:W-:-:S03]  /*00c0*/  IMAD.SHL.U32 R2, R2, 0x10, RZ ;  /* 0x0000001002027824 */ /* 0x008fc600078e00ff */
[----:B------:R-:W-:Y:S02]  /*00d0*/  PRMT R28, R5, 0x6540, R0 ;  /* 0x00006540051c7816 */ /* 0x000fe40000000000 */
[----:B------:R-:W-:Y:S02]  /*00e0*/  LOP3.LUT R27, R2, 0xf, R3, 0xf8, !PT ;  /* 0x0000000f021b7812 */ /* 0x000fe400078ef803 */
[C---:B------:R-:W-:Y:S02]  /*00f0*/  LOP3.LUT R4, R28.reuse, 0x10, RZ, 0xfc, !PT ;  /* 0x000000101c047812 */ /* 0x040fe400078efcff */
[----:B------:R-:W-:Y:S01]  /*0100*/  ISETP.GE.AND P0, PT, R27, 0x9, PT ;  /* 0x000000091b00780c */ /* 0x000fe20003f06270 */
[C---:B------:R-:W-:Y:S01]  /*0110*/  IMAD R27, R28.reuse, 0x9, R27 ;  /* 0x000000091c1b7824 */ /* 0x040fe200078e021b */
[C---:B------:R-:W-:Y:S02]  /*0120*/  LOP3.LUT R6, R28.reuse, 0x30, RZ, 0xfc, !PT ;  /* 0x000000301c067812 */ /* 0x040fe400078efcff */
[----:B------:R-:W-:Y:S01]  /*0130*/  LOP3.LUT R5, R28, 0x20, RZ, 0xfc, !PT ;  /* 0x000000201c057812 */ /* 0x000fe200078efcff */
[C---:B------:R-:W-:Y:S01]  /*0140*/  VIADD R9, R27.reuse, 0x90 ;  /* 0x000000901b097836 */ /* 0x040fe20000000000 */
[----:B------:R-:W-:Y:S01]  /*0150*/  ISETP.LT.AND P2, PT, R4, 0x40000, !P0 ;  /* 0x000400000400780c */ /* 0x000fe20004741270 */
[C---:B------:R-:W-:Y:S01]  /*0160*/  VIADD R15, R27.reuse, 0x1b0 ;  /* 0x000001b01b0f7836 */ /* 0x040fe20000000000 */
[----:B------:R-:W-:Y:S01]  /*0170*/  LOP3.LUT R4, R28, 0x40, RZ, 0xfc, !PT ;  /* 0x000000401c047812 */ /* 0x000fe200078efcff */
[----:B------:R-:W-:Y:S01]  /*0180*/  VIADD R11, R27, 0x120 ;  /* 0x000001201b0b7836 */ /* 0x000fe20000000000 */
[----:B------:R-:W-:Y:S01]  /*0190*/  ISETP.LT.AND P4, PT, R6, 0x40000, !P0 ;  /* 0x000400000600780c */ /* 0x000fe20004781270 */
[----:B----4-:R-:W-:Y:S01]  /*01a0*/  IMAD.WIDE R8, R9, 0x4, R12 ;  /* 0x0000000409087825 */ /* 0x010fe200078e020c */
[----:B------:R-:W-:-:S02]  /*01b0*/  ISETP.LT.AND P3, PT, R5, 0x40000, !P0 ;  /* 0x000400000500780c */ /* 0x000fc40004761270 */
[C---:B------:R-:W-:Y:S01]  /*01c0*/  LOP3.LUT R5, R28.reuse, 0x50, RZ, 0xfc, !PT ;  /* 0x000000501c057812 */ /* 0x040fe200078efcff */
[--C-:B------:R-:W-:Y:S01]  /*01d0*/  IMAD.WIDE R14, R15, 0x4, R12.reuse ;  /* 0x000000040f0e7825 */ /* 0x100fe200078e020c */
[----:B------:R-:W-:Y:S02]  /*01e0*/  LOP3.LUT R6, R28, 0x60, RZ, 0xfc, !PT ;  /* 0x000000601c067812 */ /* 0x000fe400078efcff */
[----:B------:R-:W-:Y:S01]  /*01f0*/  ISETP.LT.AND P5, PT, R4, 0x40000, !P0 ;  /* 0x000400000400780c */ /* 0x000fe200047a1270 */
[----:B------:R-:W-:Y:S01]  /*0200*/  IMAD.MOV.U32 R4, RZ, RZ, RZ ;  /* 0x000000ffff047224 */ /* 0x000fe200078e00ff */
[----:B------:R-:W-:Y:S01]  /*0210*/  ISETP.LT.AND P6, PT, R5, 0x40000, !P0 ;  /* 0x000400000500780c */ /* 0x000fe200047c1270 */
[----:B------:R-:W-:Y:S01]  /*0220*/  IMAD.WIDE R10, R11, 0x4, R12 ;  /* 0x000000040b0a7825 */ /* 0x000fe200078e020c */
[----:B------:R-:W-:Y:S01]  /*0230*/  ISETP.LT.AND P1, PT, R6, 0x40000, !P0 ;  /* 0x000400000600780c */ /* 0x000fe20004721270 */
[----:B------:R1:W2:Y:S01]  /*0240*/  @P4 LDG.E.EL R26, desc[UR6][R14.64] ;  /* 0x000000060e1a4981 */ /* 0x0002a2000c2e1900 */
[C---:B------:R-:W-:Y:S01]  /*0250*/  LOP3.LUT R5, R28.reuse, 0x70, RZ, 0xfc, !PT ;  /* 0x000000701c057812 */ /* 0x040fe200078efcff */
[----:B------:R-:W-:Y:S01]  /*0260*/  IMAD.MOV.U32 R6, RZ, RZ, RZ ;  /* 0x000000ffff067224 */ /* 0x000fe200078e00ff */
[C---:B------:R-:W-:Y:S01]  /*0270*/  LOP3.LUT R7, R28.reuse, 0x80, RZ, 0xfc, !PT ;  /* 0x000000801c077812 */ /* 0x040fe200078efcff */
[----:B------:R-:W3:Y:S01]  /*0280*/  @P2 LDG.E.EL R4, desc[UR6][R8.64] ;  /* 0x0000000608042981 */ /* 0x000ee2000c2e1900 */
[----:B------:R-:W-:Y:S01]  /*0290*/  VIADD R17, R27, 0x240 ;  /* 0x000002401b117836 */ /* 0x000fe20000000000 */
[----:B------:R-:W-:Y:S01]  /*02a0*/  ISETP.LT.AND P2, PT, R5, 0x40000, !P0 ;  /* 0x000400000500780c */ /* 0x000fe20004741270 */
[----:B------:R-:W-:Y:S01]  /*02b0*/  VIADD R19, R27, 0x2d0 ;  /* 0x000002d01b137836 */ /* 0x000fe20000000000 */
[----:B------:R-:W-:-:S02]  /*02c0*/  LOP3.LUT R5, R28, 0x90, RZ, 0xfc, !PT ;  /* 0x000000901c057812 */ /* 0x000fc400078efcff */
[----:B------:R-:W-:Y:S01]  /*02d0*/  CS2R R24, SRZ ;  /* 0x0000000000187805 */ /* 0x000fe2000001ff00 */
[----:B------:R4:W5:Y:S01]  /*02e0*/  @P3 LDG.E.EL R6, desc[UR6][R10.64] ;  /* 0x000000060a063981 */ /* 0x000962000c2e1900 */
[----:B------:R-:W-:Y:S01]  /*02f0*/  IMAD.WIDE R16, R17, 0x4, R12 ;  /* 0x0000000411107825 */ /* 0x000fe200078e020c */
[----:B------:R-:W-:-:S03]  /*0300*/  ISETP.LT.AND P3, PT, R7, 0x40000, !P0 ;  /* 0x000400000700780c */ /* 0x000fc60004761270 */
[--C-:B------:R-:W-:Y:S01]  /*0310*/  IMAD.WIDE R18, R19, 0x4, R12.reuse ;  /* 0x0000000413127825 */ /* 0x100fe200078e020c */
[----:B------:R-:W-:Y:S01]  /*0320*/  LOP3.LUT R7, R28, 0xa0, RZ, 0xfc, !PT ;  /* 0x000000a01c077812 */ /* 0x000fe200078efcff */
[----:B------:R-:W5:Y:S02]  /*0330*/  @P5 LDG.E.EL R25, desc[UR6][R16.64] ;  /* 0x0000000610195981 */ /* 0x000f64000c2e1900 */
[----:B-1----:R-:W-:Y:S01]  /*0340*/  VIADD R15, R27, 0x360 ;  /* 0x000003601b0f7836 */ /* 0x002fe20000000000 */
[----:B------:R-:W-:Y:S02]  /*0350*/  ISETP.LT.AND P4, PT, R5, 0x40000, !P0 ;  /* 0x000400000500780c */ /* 0x000fe40004781270 */
[----:B----4-:R-:W-:Y:S01]  /*0360*/  CS2R R10, SRZ ;  /* 0x00000000000a7805 */ /* 0x010fe2000001ff00 */
[----:B------:R1:W4:Y:S01]  /*0370*/  @P6 LDG.E.EL R24, desc[UR6][R18.64] ;  /* 0x0000000612186981 */ /* 0x000322000c2e1900 */
[----:B------:R-:W-:Y:S01]  /*0380*/  IMAD.WIDE R14, R15, 0x4, R12 ;  /* 0x000000040f0e7825 */ /* 0x000fe200078e020c */
[----:B------:R-:W-:-:S02]  /*0390*/  ISETP.LT.AND P5, PT, R7, 0x40000, !P0 ;  /* 0x000400000700780c */ /* 0x000fc400047a1270 */
[----:B------:R-:W-:Y:S01]  /*03a0*/  CS2R R8, SRZ ;  /* 0x0000000000087805 */ /* 0x000fe2000001ff00 */
[C---:B------:R-:W-:Y:S01]  /*03b0*/  VIADD R7, R27.reuse, 0x3f0 ;  /* 0x000003f01b077836 */ /* 0x040fe20000000000 */
[C---:B------:R-:W-:Y:S01]  /*03c0*/  LOP3.LUT R5, R28.reuse, 0xb0, RZ, 0xfc, !PT ;  /* 0x000000b01c057812 */ /* 0x040fe200078efcff */
[C---:B------:R-:W-:Y:S01]  /*03d0*/  VIADD R21, R27.reuse, 0x480 ;  /* 0x000004801b157836 */ /* 0x040fe20000000000 */
[----:B------:R1:W4:Y:S02]  /*03e0*/  @P1 LDG.E.EL R11, desc[UR6][R14.64] ;  /* 0x000000060e0b1981 */ /* 0x000324000c2e1900 */
[----:B-1----:R-:W-:Y:S02]  /*03f0*/  VIADD R19, R27, 0x510 ;  /* 0x000005101b137836 */ /* 0x002fe40000000000 */
[--C-:B0-----:R-:W-:Y:S01]  /*0400*/  IMAD.WIDE R16, R7, 0x4, R12.reuse ;  /* 0x0000000407107825 */ /* 0x101fe200078e020c */
[----:B------:R-:W-:Y:S02]  /*0410*/  ISETP.LT.AND P6, PT, R5, 0x40000, !P0 ;  /* 0x000400000500780c */ /* 0x000fe400047c1270 */
[C---:B------:R-:W-:Y:S01]  /*0420*/  LOP3.LUT R7, R28.reuse, 0xd0, RZ, 0xfc, !PT ;  /* 0x000000d01c077812 */ /* 0x040fe200078efcff */
[--C-:B------:R-:W-:Y:S01]  /*0430*/  IMAD.WIDE R14, R19, 0x4, R12.reuse ;  /* 0x00000004130e7825 */ /* 0x100fe200078e020c */
[C---:B------:R-:W-:Y:S01]  /*0440*/  LOP3.LUT R5, R28.reuse, 0xc0, RZ, 0xfc, !PT ;  /* 0x000000c01c057812 */ /* 0x040fe200078efcff */
[----:B------:R-:W4:Y:S02]  /*0450*/  @P2 LDG.E.EL R10, desc[UR6][R16.64] ;  /* 0x00000006100a2981 */ /* 0x000f24000c2e1900 */
[----:B------:R-:W-:Y:S01]  /*0460*/  IMAD.WIDE R20, R21, 0x4, R12 ;  /* 0x0000000415147825 */ /* 0x000fe200078e020c */
[----:B------:R-:W-:Y:S01]  /*0470*/  LOP3.LUT R22, R28, 0xe0, RZ, 0xfc, !PT ;  /* 0x000000e01c167812 */ /* 0x000fe200078efcff */
[----:B------:R0:W4:Y:S02]  /*0480*/  @P4 LDG.E.EL R8, desc[UR6][R14.64] ;  /* 0x000000060e084981 */ /* 0x000124000c2e1900 */
[----:B------:R-:W-:Y:S01]  /*0490*/  VIADD R23, R27, 0x5a0 ;  /* 0x000005a01b177836 */ /* 0x000fe20000000000 */
[----:B------:R-:W-:Y:S01]  /*04a0*/  ISETP.LT.AND P2, PT, R7, 0x40000, !P0 ;  /* 0x000400000700780c */ /* 0x000fe20004741270 */
[----:B------:R-:W-:Y:S01]  /*04b0*/  VIADD R29, R27, 0x630 ;  /* 0x000006301b1d7836 */ /* 0x000fe20000000000 */
[----:B------:R1:W4:Y:S01]  /*04c0*/  @P3 LDG.E.EL R9, desc[UR6][R20.64] ;  /* 0x0000000614093981 */ /* 0x000322000c2e1900 */
[----:B------:R-:W-:Y:S01]  /*04d0*/  IMAD.MOV.U32 R7, RZ, RZ, RZ ;  /* 0x000000ffff077224 */ /* 0x000fe200078e00ff */
[----:B------:R-:W-:-:S02]  /*04e0*/  ISETP.LT.AND P1, PT, R5, 0x40000, !P0 ;  /* 0x000400000500780c */ /* 0x000fc40004721270 */
[----:B0-----:R-:W-:Y:S01]  /*04f0*/  LOP3.LUT R14, R28, 0xf0, RZ, 0xfc, !PT ;  /* 0x000000f01c0e7812 */ /* 0x001fe200078efcff */
[--C-:B------:R-:W-:Y:S01]  /*0500*/  IMAD.WIDE R16, R23, 0x4, R12.reuse ;  /* 0x0000000417107825 */ /* 0x100fe200078e020c */
[----:B------:R-:W-:Y:S02]  /*0510*/  ISETP.LT.AND P3, PT, R22, 0x40000, !P0 ;  /* 0x000400001600780c */ /* 0x000fe40004761270 */
[----:B------:R-:W-:Y:S01]  /*0520*/  ISETP.LT.AND P4, PT, R28, 0x40000, !P0 ;  /* 0x000400001c00780c */ /* 0x000fe20004781270 */
[----:B------:R-:W-:Y:S01]  /*0530*/  IMAD.MOV.U32 R5, RZ, RZ, RZ ;  /* 0x000000ffff057224 */ /* 0x000fe200078e00ff */
[----:B------:R-:W-:Y:S01]  /*0540*/  ISETP.LT.AND P0, PT, R14, 0x40000, !P0 ;  /* 0x000400000e00780c */ /* 0x000fe20004701270 */
[----:B------:R-:W-:Y:S01]  /*0550*/  IMAD.WIDE R18, R29, 0x4, R12 ;  /* 0x000000041d127825 */ /* 0x000fe200078e020c */
[----:B------:R-:W4:Y:S03]  /*0560*/  @P5 LDG.E.EL R7, desc[UR6][R16.64] ;  /* 0x0000000610075981 */ /* 0x000f26000c2e1900 */
[C---:B-1----:R-:W-:Y:S01]  /*0570*/  VIADD R21, R27.reuse, 0x6c0 ;  /* 0x000006c01b157836 */ /* 0x042fe20000000000 */
[----:B------:R0:W4:Y:S01]  /*0580*/  @P6 LDG.E.EL R5, desc[UR6][R18.64] ;  /* 0x0000000612056981 */ /* 0x000122000c2e1900 */
[----:B------:R-:W-:-:S02]  /*0590*/  VIADD R23, R27, 0x750 ;  /* 0x000007501b177836 */ /* 0x000fc40000000000 */
[C---:B------:R-:W-:Y:S02]  /*05a0*/  VIADD R15, R27.reuse, 0x7e0 ;  /* 0x000007e01b0f7836 */ /* 0x040fe40000000000 */
[----:B------:R-:W-:Y:S02]  /*05b0*/  VIADD R28, R27, 0x870 ;  /* 0x000008701b1c7836 */ /* 0x000fe40000000000 */
[----:B------:R-:W-:-:S04]  /*05c0*/  IMAD.WIDE R20, R21, 0x4, R12 ;  /* 0x0000000415147825 */ /* 0x000fc800078e020c */
[----:B------:R-:W-:Y:S01]  /*05d0*/  IMAD.WIDE R22, R23, 0x4, R12 ;  /* 0x0000000417167825 */ /* 0x000fe200078e020c */
[----:B0-----:R-:W-:-:S03]  /*05e0*/  CS2R R18, SRZ ;  /* 0x0000000000127805 */ /* 0x001fc6000001ff00 */
[----:B------:R-:W-:-:S03]  /*05f0*/  IMAD.WIDE R14, R15, 0x4, R12 ;  /* 0x000000040f0e7825 */ /* 0x000fc600078e020c */
[----:B------:R0:W4:Y:S01]  /*0600*/  @P1 LDG.E.EL R18, desc[UR6][R20.64] ;  /* 0x0000000614121981 */ /* 0x000122000c2e1900 */
[----:B------:R-:W-:-:S03]  /*0610*/  IMAD.WIDE R16, R27, 0x4, R12 ;  /* 0x000000041b107825 */ /* 0x000fc600078e020c */
[----:B------:R-:W4:Y:S01]  /*0620*/  @P3 LDG.E.EL R19, desc[UR6][R14.64] ;  /* 0x000000060e133981 */ /* 0x000f22000c2e1900 */
[----:B------:R-:W-:-:S04]  /*0630*/  IMAD.WIDE R12, R28, 0x4, R12 ;  /* 0x000000041c0c7825 */ /* 0x000fc800078e020c */
[----:B------:R-:W-:Y:S02]  /*0640*/  IMAD.MOV.U32 R29, RZ, RZ, RZ ;  /* 0x000000ffff1d7224 */ /* 0x000fe400078e00ff */
[----:B------:R-:W-:Y:S02]  /*0650*/  IMAD.MOV.U32 R27, RZ, RZ, RZ ;  /* 0x000000ffff1b7224 */ /* 0x000fe400078e00ff */
[----:B------:R-:W-:Y:S02]  /*0660*/  IMAD.MOV.U32 R28, RZ, RZ, RZ ;  /* 0x000000ffff1c7224 */ /* 0x000fe400078e00ff */
[----:B------:R-:W4:Y:S04]  /*0670*/  @P2 LDG.E.EL R29, desc[UR6][R22.64] ;  /* 0x00000006161d2981 */ /* 0x000f28000c2e1900 */
[----:B------:R-:W4:Y:S04]  /*0680*/  @P4 LDG.E.EL R27, desc[UR6][R16.64] ;  /* 0x00000006101b4981 */ /* 0x000f28000c2e1900 */
[----:B------:R1:W4:Y:S01]  /*0690*/  @P0 LDG.E.EL R28, desc[UR6][R12.64] ;  /* 0x000000060c1c0981 */ /* 0x000322000c2e1900 */
[----:B0-----:R-:W0:Y:S01]  /*06a0*/  S2R R20, SR_TID.X ;  /* 0x0000000000147919 */ /* 0x001e220000002100 */
[----:B------:R-:W0:Y:S01]  /*06b0*/  S2UR UR5, SR_CgaCtaId ;  /* 0x00000000000579c3 */ /* 0x000e220000008800 */
[----:B------:R-:W-:Y:S01]  /*06c0*/  UMOV UR4, 0x400 ;  /* 0x0000040000047882 */ /* 0x000fe20000000000 */
[----:B-1----:R-:W-:Y:S01]  /*06d0*/  IMAD.SHL.U32 R13, R3, 0x4, RZ ;  /* 0x00000004030d7824 */ /* 0x002fe200078e00ff */
[----:B0-----:R-:W-:Y:S01]  /*06e0*/  UPRMT UR4, UR5, 0x654, UR4 ;  /* 0x0000065405047896 */ /* 0x001fe20008000004 */
[----:B------:R-:W-:Y:S01]  /*06f0*/  IMAD.SHL.U32 R21, R20, 0x100, RZ ;  /* 0x0000010014157824 */ /* 0x000fe200078e00ff */
[----:B------:R-:W-:-:S04]  /*0700*/  SHF.R.U32.HI R22, RZ, 0x4, R20 ;  /* 0x00000004ff167819 */ /* 0x000fc80000011614 */
[----:B------:R-:W-:Y:S02]  /*0710*/  SGXT.U32 R22, R22, 0x4 ;  /* 0x000000041616781a */ /* 0x000fe40000000000 */
[----:B------:R-:W-:-:S04]  /*0720*/  LOP3.LUT R21, R21, 0xf00, RZ, 0xc0, !PT ;  /* 0x00000f0015157812 */ /* 0x000fc800078ec0ff */
[C---:B------:R-:W-:Y:S02]  /*0730*/  LOP3.LUT R14, R21.reuse, R22, RZ, 0xfc, !PT ;  /* 0x00000016150e7212 */ /* 0x040fe400078efcff */
[----:B------:R-:W-:-:S05]  /*0740*/  LEA.HI R21, R21, UR4, RZ, 0x1c ;  /* 0x0000000415157c11 */ /* 0x000fca000f8fe0ff */
[----:B------:R-:W-:Y:S01]  /*0750*/  IMAD R12, R14, 0x4, R21 ;  /* 0x000000040e0c7824 */ /* 0x000fe200078e0215 */
[----:B------:R-:W-:Y:S01]  /*0760*/  LOP3.LUT R13, R13, 0xfc, RZ, 0xc0, !PT ;  /* 0x000000fc0d0d7812 */ /* 0x000fe200078ec0ff */
[----:B------:R-:W-:-:S03]  /*0770*/  IMAD.SHL.U32 R16, R20, 0x4, RZ ;  /* 0x0000000414107824 */ /* 0x000fc600078e00ff */
[----:B------:R-:W-:Y:S02]  /*0780*/  PRMT R0, R13, 0x6540, R0 ;  /* 0x000065400d007816 */ /* 0x000fe40000000000 */
[----:B------:R-:W-:Y:S02]  /*0790*/  SHF.R.U32.HI R13, RZ, 0x2, R20 ;  /* 0x00000002ff0d7819 */ /* 0x000fe40000011614 */
[----:B------:R-:W-:Y:S01]  /*07a0*/  LOP3.LUT R16, R16, 0x3fc, RZ, 0xc0, !PT ;  /* 0x000003fc10107812 */ /* 0x000fe200078ec0ff */
[----:B------:R-:W0:Y:S01]  /*07b0*/  LDC.64 R20, c[0x0][0x218] ;  /* 0x00008600ff147b82 */ /* 0x000e220000000a00 */
[----:B------:R-:W-:-:S05]  /*07c0*/  LOP3.LUT R13, R13, 0x30, RZ, 0xc0, !PT ;  /* 0x000000300d0d7812 */ /* 0x000fca00078ec0ff */
[----:B------:R-:W-:Y:S01]  /*07d0*/  VIADD R13, R13, UR4 ;  /* 0x000000040d0d7c36 */ /* 0x000fe20008000000 */
[----:B------:R-:W-:Y:S02]  /*07e0*/  SHF.R.U32.HI R17, RZ, 0x6, R3 ;  /* 0x00000006ff117819 */ /* 0x000fe40000011603 */
[----:B------:R-:W-:Y:S01]  /*07f0*/  ISETP.GE.AND P0, PT, R0, 0x40000, PT ;  /* 0x000400000000780c */ /* 0x000fe20003f06270 */
[----:B--2---:R-:W-:Y:S04]  /*0800*/  STS [R12+0xc0], R26 ;  /* 0x0000c01a0c007388 */ /* 0x004fe80000000800 */
[----:B---3--:R-:W-:Y:S04]  /*0810*/  STS [R12+0x40], R4 ;  /* 0x000040040c007388 */ /* 0x008fe80000000800 */
[----:B-----5:R1:W-:Y:S04]  /*0820*/  STS [R12+0x80], R6 ;  /* 0x000080060c007388 */ /* 0x0203e80000000800 */
[----:B------:R-:W-:Y:S04]  /*0830*/  STS [R12+0x100], R25 ;  /* 0x000100190c007388 */ /* 0x000fe80000000800 */
[----:B----4-:R-:W-:Y:S04]  /*0840*/  STS [R12+0x140], R24 ;  /* 0x000140180c007388 */ /* 0x010fe80000000800 */
[----:B------:R-:W-:Y:S04]  /*0850*/  STS [R12+0x180], R11 ;  /* 0x0001800b0c007388 */ /* 0x000fe80000000800 */
[----:B------:R-:W-:Y:S04]  /*0860*/  STS [R12+0x1c0], R10 ;  /* 0x0001c00a0c007388 */ /* 0x000fe80000000800 */
[----:B------:R2:W-:Y:S04]  /*0870*/  STS [R12+0x240], R8 ;  /* 0x000240080c007388 */ /* 0x0005e80000000800 */
[----:B------:R3:W-:Y:S04]  /*0880*/  STS [R12+0x200], R9 ;  /* 0x000200090c007388 */ /* 0x0007e80000000800 */
[----:B------:R-:W-:Y:S04]  /*0890*/  STS [R12+0x280], R7 ;  /* 0x000280070c007388 */ /* 0x000fe80000000800 */
[----:B------:R-:W-:Y:S01]  /*08a0*/  STS [R12+0x2c0], R5 ;  /* 0x0002c0050c007388 */ /* 0x000fe20000000800 */
[----:B-1----:R-:W-:-:S03]  /*08b0*/  LOP3.LUT R6, R16, 0x400, RZ, 0xfc, !PT ;  /* 0x0000040010067812 */ /* 0x002fc600078efcff */
[----:B------:R-:W-:Y:S04]  /*08c0*/  STS [R12+0x300], R18 ;  /* 0x000300120c007388 */ /* 0x000fe80000000800 */
[----:B------:R-:W-:Y:S04]  /*08d0*/  STS [R12+0x380], R19 ;  /* 0x000380130c007388 */ /* 0x000fe80000000800 */
[----:B------:R-:W-:Y:S04]  /*08e0*/  STS [R12+0x340], R29 ;  /* 0x0003401d0c007388 */ /* 0x000fe80000000800 */
[----:B------:R-:W-:Y:S04]  /*08f0*/  STS [R12], R27 ;  /* 0x0000001b0c007388 */ /* 0x000fe80000000800 */
[----:B------:R1:W-:Y:S01]  /*0900*/  STS [R12+0x3c0], R28 ;  /* 0x0003c01c0c007388 */ /* 0x0003e20000000800 */
[C---:B------:R-:W-:Y:S01]  /*0910*/  IMAD R4, R16.reuse, 0x4, R13 ;  /* 0x0000000410047824 */ /* 0x040fe200078e020d */
[----:B--2---:R-:W-:Y:S01]  /*0920*/  SHF.R.U32.HI R8, RZ, 0x4, R6 ;  /* 0x00000004ff087819 */ /* 0x004fe20000011606 */
[----:B------:R-:W-:Y:S01]  /*0930*/  BAR.SYNC.DEFER_BLOCKING 0x0 ;  /* 0x0000000000007b1d */ /* 0x000fe20000010000 */
[----:B---3--:R-:W-:-:S02]  /*0940*/  LOP3.LUT R9, R16, 0x800, RZ, 0xfc, !PT ;  /* 0x0000080010097812 */ /* 0x008fc400078efcff */
[----:B------:R-:W-:Y:S02]  /*0950*/  LOP3.LUT R8, R8, 0x70, RZ, 0xc0, !PT ;  /* 0x0000007008087812 */ /* 0x000fe400078ec0ff */
[----:B------:R-:W-:Y:S02]  /*0960*/  SHF.R.U32.HI R10, RZ, 0x4, R9 ;  /* 0x00000004ff0a7819 */ /* 0x000fe40000011609 */
[----:B------:R-:W-:Y:S01]  /*0970*/  LOP3.LUT R13, R16, 0xc00, RZ, 0xfc, !PT ;  /* 0x00000c00100d7812 */ /* 0x000fe200078efcff */
[----:B------:R-:W-:Y:S01]  /*0980*/  VIADD R11, R8, UR4 ;  /* 0x00000004080b7c36 */ /* 0x000fe20008000000 */
[----:B------:R-:W-:Y:S02]  /*0990*/  LOP3.LUT R10, R10, 0xb0, RZ, 0xc0, !PT ;  /* 0x000000b00a0a7812 */ /* 0x000fe400078ec0ff */
[----:B------:R-:W-:Y:S02]  /*09a0*/  SHF.R.S32.HI R9, RZ, 0x1f, R0 ;  /* 0x0000001fff097819 */ /* 0x000fe40000011400 */
[----:B------:R-:W-:Y:S01]  /*09b0*/  SHF.R.U32.HI R13, RZ, 0x4, R13 ;  /* 0x00000004ff0d7819 */ /* 0x000fe2000001160d */
[----:B------:R-:W-:Y:S01]  /*09c0*/  IMAD R11, R16, 0x4, R11 ;  /* 0x00000004100b7824 */ /* 0x000fe200078e020b */
[----:B-1----:R-:W-:Y:S01]  /*09d0*/  LEA.HI R12, R9, R0, RZ, 0x9 ;  /* 0x00000000090c7211 */ /* 0x002fe200078f48ff */
[----:B------:R-:W-:Y:S01]  /*09e0*/  VIADD R3, R10, UR4 ;  /* 0x000000040a037c36 */ /* 0x000fe20008000000 */
[----:B------:R-:W1:Y:S01]  /*09f0*/  LDS.128 R4, [R4] ;  /* 0x0000000004047984 */ /* 0x000e620000000c00 */
[----:B------:R-:W-:-:S02]  /*0a00*/  LOP3.LUT R15, R13, 0xf0, RZ, 0xc0, !PT ;  /* 0x000000f00d0f7812 */ /* 0x000fc400078ec0ff */
[----:B------:R-:W-:Y:S01]  /*0a10*/  IMAD R14, R16, 0x4, R3 ;  /* 0x00000004100e7824 */ /* 0x000fe200078e0203 */
[----:B------:R-:W-:Y:S01]  /*0a20*/  LOP3.LUT R13, R12, 0xfffffe00, RZ, 0xc0, !PT ;  /* 0xfffffe000c0d7812 */ /* 0x000fe200078ec0ff */
[----:B------:R-:W2:Y:S01]  /*0a30*/  LDS.128 R8, [R11+0x1000] ;  /* 0x001000000b087984 */ /* 0x000ea20000000c00 */
[----:B------:R-:W-:Y:S01]  /*0a40*/  SGXT.U32 R3, R17, 0x2 ;  /* 0x000000021103781a */ /* 0x000fe20000000000 */
[----:B------:R-:W-:Y:S01]  /*0a50*/  VIADD R19, R15, UR4 ;  /* 0x000000040f137c36 */ /* 0x000fe20008000000 */
[----:B------:R-:W-:Y:S01]  /*0a60*/  SHF.R.S32.HI R17, RZ, 0x9, R12 ;  /* 0x00000009ff117819 */ /* 0x000fe2000001140c */
[----:B------:R-:W-:Y:S02]  /*0a70*/  IMAD.IADD R18, R0, 0x1, -R13 ;  /* 0x0000000100127824 */ /* 0x000fe400078e0a0d */
[----:B------:R-:W3:Y:S01]  /*0a80*/  LDS.128 R12, [R14+0x2000] ;  /* 0x002000000e0c7984 */ /* 0x000ee20000000c00 */
[----:B------:R-:W-:Y:S01]  /*0a90*/  IMAD R19, R16, 0x4, R19 ;  /* 0x0000000410137824 */ /* 0x000fe200078e0213 */
[----:B------:R-:W-:Y:S01]  /*0aa0*/  LOP3.LUT R0, R2, R3, RZ, 0xfc, !PT ;  /* 0x0000000302007212 */ /* 0x000fe200078efcff */
[----:B------:R-:W-:-:S04]  /*0ab0*/  IMAD R3, R17, 0x1200, R18 ;  /* 0x0000120011037824 */ /* 0x000fc800078e0212 */
[----:B------:R-:W4:Y:S01]  /*0ac0*/  LDS.128 R16, [R19+0x3000] ;  /* 0x0030000013107984 */ /* 0x000f220000000c00 */
[C---:B------:R-:W-:Y:S01]  /*0ad0*/  ISETP.LT.AND P1, PT, R0.reuse, 0x9, !P0 ;  /* 0x000000090000780c */ /* 0x040fe20004721270 */
[C---:B------:R-:W-:Y:S01]  /*0ae0*/  IMAD R23, R0.reuse, 0x200, R3 ;  /* 0x0000020000177824 */ /* 0x040fe200078e0203 */
[----:B------:R-:W-:-:S03]  /*0af0*/  LOP3.LUT R22, R0, 0x4, RZ, 0xfc, !PT ;  /* 0x0000000400167812 */ /* 0x000fc600078efcff */
[----:B0-----:R-:W-:Y:S01]  /*0b00*/  IMAD.WIDE R24, R23, 0x4, R20 ;  /* 0x0000000417187825 */ /* 0x001fe200078e0214 */
[----:B------:R-:W-:Y:S02]  /*0b10*/  ISETP.LT.AND P2, PT, R22, 0x9, !P0 ;  /* 0x000000091600780c */ /* 0x000fe40004741270 */
[----:B------:R-:W-:Y:S01]  /*0b20*/  LOP3.LUT R26, R0, 0x8, RZ, 0xfc, !PT ;  /* 0x00000008001a7812 */ /* 0x000fe200078efcff */
[----:B------:R-:W-:-:S03]  /*0b30*/  IMAD R0, R22, 0x200, R3 ;  /* 0x0000020016007824 */ /* 0x000fc600078e0203 */
[C---:B------:R-:W-:Y:S01]  /*0b40*/  ISETP.LT.AND P3, PT, R26.reuse, 0x9, !P0 ;  /* 0x000000091a00780c */ /* 0x040fe20004761270 */
[----:B------:R-:W-:Y:S01]  /*0b50*/  IMAD R3, R26, 0x200, R3 ;  /* 0x000002001a037824 */ /* 0x000fe200078e0203 */
[----:B-1----:R0:W-:Y:S01]  /*0b60*/  @P1 STG.E.128 desc[UR6][R24.64], R4 ;  /* 0x0000000418001986 */ /* 0x0021e2000c101d06 */
[----:B------:R-:W-:Y:S01]  /*0b70*/  IMAD.WIDE R28, R0, 0x4, R20 ;  /* 0x00000004001c7825 */ /* 0x000fe200078e0214 */
[----:B------:R-:W-:-:S03]  /*0b80*/  ISETP.LT.AND P0, PT, R2, RZ, !P0 ;  /* 0x000000ff0200720c */ /* 0x000fc60004701270 */
[----:B------:R-:W-:Y:S01]  /*0b90*/  IMAD.WIDE R26, R3, 0x4, R20 ;  /* 0x00000004031a7825 */ /* 0x000fe200078e0214 */
[----:B--2---:R1:W-:Y:S01]  /*0ba0*/  @P2 STG.E.128 desc[UR6][R28.64], R8 ;  /* 0x000000081c002986 */ /* 0x0043e2000c101d06 */
[----:B0-----:R-:W0:Y:S04]  /*0bb0*/  LDC.64 R24, c[0x0][0x220] ;  /* 0x00008800ff187b82 */ /* 0x001e280000000a00 */
[----:B---3--:R2:W-:Y:S01]  /*0bc0*/  @P3 STG.E.128 desc[UR6][R26.64], R12 ;  /* 0x0000000c1a003986 */ /* 0x0085e2000c101d06 */
[----:B-1----:R-:W-:-:S04]  /*0bd0*/  VIADD R29, R23, 0x1800 ;  /* 0x00001800171d7836 */ /* 0x002fc80000000000 */
[----:B--2---:R-:W-:Y:S02]  /*0be0*/  IMAD.WIDE R26, R29, 0x4, R20 ;  /* 0x000000041d1a7825 */ /* 0x004fe400078e0214 */
[----:B------:R-:W1:Y:S03]  /*0bf0*/  LDC.64 R20, c[0x0][0x228] ;  /* 0x00008a00ff147b82 */ /* 0x000e660000000a00 */
[----:B----4-:R0:W-:Y:S02]  /*0c00*/  @P0 STG.E.128 desc[UR6][R26.64], R16 ;  /* 0x000000101a000986 */ /* 0x0101e4000c101d06 */
[----:B0-----:R-:W-:-:S05]  /*0c10*/  IMAD.WIDE R26, R23, 0x4, R24 ;  /* 0x00000004171a7825 */ /* 0x001fca00078e0218 */
[----:B------:R0:W-:Y:S01]  /*0c20*/  @P1 STG.E.128 desc[UR6][R26.64], R4 ;  /* 0x000000041a001986 */ /* 0x0001e2000c101d06 */
[----:B-1----:R-:W-:-:S04]  /*0c30*/  IMAD.WIDE R22, R23, 0x4, R20 ;  /* 0x0000000417167825 */ /* 0x002fc800078e0214 */
[----:B0-----:R-:W-:-:S05]  /*0c40*/  IMAD.WIDE R26, R0, 0x4, R24 ;  /* 0x00000004001a7825 */ /* 0x001fca00078e0218 */
[----:B------:R0:W-:Y:S02]  /*0c50*/  @P2 STG.E.128 desc[UR6][R26.64], R8 ;  /* 0x000000081a002986 */ /* 0x0001e4000c101d06 */
[----:B0-----:R-:W-:-:S04]  /*0c60*/  IMAD.WIDE R26, R3, 0x4, R24 ;  /* 0x00000004031a7825 */ /* 0x001fc800078e0218 */
[----:B------:R-:W-:Y:S01]  /*0c70*/  IMAD.WIDE R24, R29, 0x4, R24 ;  /* 0x000000041d187825 */ /* 0x000fe200078e0218 */
[----:B------:R-:W-:Y:S04]  /*0c80*/  @P3 STG.E.128 desc[UR6][R26.64], R12 ;  /* 0x0000000c1a003986 */ /* 0x000fe8000c101d06 */
[----:B------:R0:W-:Y:S01]  /*0c90*/  @P0 STG.E.128 desc[UR6][R24.64], R16 ;  /* 0x0000001018000986 */ /* 0x0001e2000c101d06 */
[----:B------:R-:W-:-:S03]  /*0ca0*/  IMAD.WIDE R2, R3, 0x4, R20 ;  /* 0x0000000403027825 */ /* 0x000fc600078e0214 */
[----:B------:R1:W-:Y:S01]  /*0cb0*/  @P1 STG.E.128 desc[UR6][R22.64], R4 ;  /* 0x0000000416001986 */ /* 0x0003e2000c101d06 */
[----:B0-----:R-:W-:-:S05]  /*0cc0*/  IMAD.WIDE R24, R0, 0x4, R20 ;  /* 0x0000000400187825 */ /* 0x001fca00078e0214 */
[----:B------:R1:W-:Y:S01]  /*0cd0*/  @P2 STG.E.128 desc[UR6][R24.64], R8 ;  /* 0x0000000818002986 */ /* 0x0003e2000c101d06 */
[----:B------:R-:W-:-:S03]  /*0ce0*/  IMAD.WIDE R20, R29, 0x4, R20 ;  /* 0x000000041d147825 */ /* 0x000fc600078e0214 */
[----:B------:R1:W-:Y:S01]  /*0cf0*/  @P3 STG.E.128 desc[UR6][R2.64], R12 ;  /* 0x0000000c02003986 */ /* 0x0003e2000c101d06 */
[----:B------:R-:W-:Y:S05]  /*0d00*/  @!P0 EXIT ;  /* 0x000000000000894d */ /* 0x000fea0003800000 */
[----:B------:R-:W-:Y:S01]  /*0d10*/  STG.E.128 desc[UR6][R20.64], R16 ;  /* 0x0000001014007986 */ /* 0x000fe2000c101d06 */
[----:B------:R-:W-:Y:S05]  /*0d20*/  EXIT ;  /* 0x000000000000794d */ /* 0x000fea0003800000 */
.L_x_0:
[----:B------:R-:W-:-:S00]  /*0d30*/  BRA `(.L_x_0) ;  /* 0xfffffffc00fc7947 */ /* 0x000fc0000383ffff */
[----:B------:R-:W-:-:S00]  /*0d40*/  NOP ;  /* 0x0000000000007918 */ /* 0x000fc00000000000 */
        /* <DEDUP_REMOVED lines=11> */
.L_x_1:


//--------------------- .nv.shared.triton_poi_fused_convolution_max_pool2d_with_indices_21 --------------------------
	.section	.nv.shared.triton_poi_fused_convolution_max_pool2d_with_indices_21,"aw",@nobits
	.sectionflags	@""
	.align	16
	.zero		1024


//--------------------- .nv.constant0.triton_poi_fused_convolution_max_pool2d_with_indices_21 --------------------------
	.section	.nv.constant0.triton_poi_fused_convolution_max_pool2d_with_indices_21,"a",@progbits
	.sectionflags	@""
	.align	4
.nv.constant0.triton_poi_fused_convolution_max_pool2d_with_indices_21:
	.zero		568
